//
// Generated by NVIDIA NVVM Compiler
//
// Compiler Build ID: CL-36424714
// Cuda compilation tools, release 13.0, V13.0.88
// Based on NVVM 20.0.0
//

.version 9.0
.target sm_100
.address_size 64

	// .globl	_Z15MatrixMulKernelPfS_S_i

.visible .entry _Z15MatrixMulKernelPfS_S_i(
	.param .u64 .ptr .align 1 _Z15MatrixMulKernelPfS_S_i_param_0,
	.param .u64 .ptr .align 1 _Z15MatrixMulKernelPfS_S_i_param_1,
	.param .u64 .ptr .align 1 _Z15MatrixMulKernelPfS_S_i_param_2,
	.param .u32 _Z15MatrixMulKernelPfS_S_i_param_3
)
{
	.reg .pred 	%p<10>;
	.reg .b32 	%r<74>;
	.reg .b32 	%f<65>;
	.reg .b64 	%rd<67>;

	ld.param.u64 	%rd14, [_Z15MatrixMulKernelPfS_S_i_param_0];
	ld.param.u64 	%rd15, [_Z15MatrixMulKernelPfS_S_i_param_1];
	ld.param.u32 	%r29, [_Z15MatrixMulKernelPfS_S_i_param_3];
	cvta.to.global.u64 	%rd1, %rd15;
	cvta.to.global.u64 	%rd2, %rd14;
	mov.u32 	%r30, %ctaid.y;
	mov.u32 	%r31, %ntid.y;
	mov.u32 	%r32, %tid.y;
	mad.lo.s32 	%r1, %r30, %r31, %r32;
	mov.u32 	%r33, %ctaid.x;
	mov.u32 	%r34, %ntid.x;
	mov.u32 	%r35, %tid.x;
	mad.lo.s32 	%r2, %r33, %r34, %r35;
	setp.lt.s32 	%p1, %r29, 1;
	mov.f32 	%f64, 0f00000000;
	@%p1 bra 	$L__BB0_13;
	mul.lo.s32 	%r3, %r29, %r1;
	and.b32  	%r4, %r29, 7;
	setp.lt.u32 	%p2, %r29, 8;
	mov.b32 	%r68, 0;
	mov.u32 	%r73, %r68;
	@%p2 bra 	$L__BB0_4;
	and.b32  	%r68, %r29, 2147483640;
	neg.s32 	%r62, %r68;
	mul.wide.u32 	%rd16, %r29, 4;
	add.s64 	%rd3, %rd1, %rd16;
	mul.wide.u32 	%rd17, %r29, 8;
	add.s64 	%rd4, %rd1, %rd17;
	mul.wide.u32 	%rd18, %r29, 12;
	add.s64 	%rd5, %rd1, %rd18;
	mul.wide.u32 	%rd19, %r29, 16;
	add.s64 	%rd6, %rd1, %rd19;
	mul.wide.u32 	%rd20, %r29, 20;
	add.s64 	%rd7, %rd1, %rd20;
	mul.wide.u32 	%rd21, %r29, 24;
	add.s64 	%rd8, %rd1, %rd21;
	mul.wide.u32 	%rd22, %r29, 28;
	add.s64 	%rd9, %rd1, %rd22;
	mul.wide.u32 	%rd23, %r3, 4;
	add.s64 	%rd24, %rd23, %rd2;
	add.s64 	%rd66, %rd24, 16;
	mov.b32 	%r73, 0;
	mov.u32 	%r61, %r2;
$L__BB0_3:
	.pragma "nounroll";
	mul.wide.s32 	%rd25, %r61, 4;
	add.s64 	%rd26, %rd3, %rd25;
	add.s64 	%rd27, %rd4, %rd25;
	add.s64 	%rd28, %rd5, %rd25;
	add.s64 	%rd29, %rd6, %rd25;
	add.s64 	%rd30, %rd7, %rd25;
	add.s64 	%rd31, %rd8, %rd25;
	add.s64 	%rd32, %rd9, %rd25;
	add.s64 	%rd33, %rd1, %rd25;
	ld.global.f32 	%f4, [%rd66+-16];
	ld.global.f32 	%f5, [%rd33];
	cvt.rn.f32.s32 	%f6, %r73;
	fma.rn.f32 	%f7, %f4, %f5, %f6;
	cvt.rzi.s32.f32 	%r39, %f7;
	ld.global.f32 	%f8, [%rd66+-12];
	ld.global.f32 	%f9, [%rd26];
	cvt.rn.f32.s32 	%f10, %r39;
	fma.rn.f32 	%f11, %f8, %f9, %f10;
	cvt.rzi.s32.f32 	%r40, %f11;
	ld.global.f32 	%f12, [%rd66+-8];
	ld.global.f32 	%f13, [%rd27];
	cvt.rn.f32.s32 	%f14, %r40;
	fma.rn.f32 	%f15, %f12, %f13, %f14;
	cvt.rzi.s32.f32 	%r41, %f15;
	ld.global.f32 	%f16, [%rd66+-4];
	ld.global.f32 	%f17, [%rd28];
	cvt.rn.f32.s32 	%f18, %r41;
	fma.rn.f32 	%f19, %f16, %f17, %f18;
	cvt.rzi.s32.f32 	%r42, %f19;
	ld.global.f32 	%f20, [%rd66];
	ld.global.f32 	%f21, [%rd29];
	cvt.rn.f32.s32 	%f22, %r42;
	fma.rn.f32 	%f23, %f20, %f21, %f22;
	cvt.rzi.s32.f32 	%r43, %f23;
	ld.global.f32 	%f24, [%rd66+4];
	ld.global.f32 	%f25, [%rd30];
	cvt.rn.f32.s32 	%f26, %r43;
	fma.rn.f32 	%f27, %f24, %f25, %f26;
	cvt.rzi.s32.f32 	%r44, %f27;
	ld.global.f32 	%f28, [%rd66+8];
	ld.global.f32 	%f29, [%rd31];
	cvt.rn.f32.s32 	%f30, %r44;
	fma.rn.f32 	%f31, %f28, %f29, %f30;
	cvt.rzi.s32.f32 	%r45, %f31;
	ld.global.f32 	%f32, [%rd66+12];
	ld.global.f32 	%f33, [%rd32];
	cvt.rn.f32.s32 	%f34, %r45;
	fma.rn.f32 	%f35, %f32, %f33, %f34;
	cvt.rzi.s32.f32 	%r73, %f35;
	add.s32 	%r62, %r62, 8;
	shl.b32 	%r46, %r29, 3;
	add.s32 	%r61, %r61, %r46;
	add.s64 	%rd66, %rd66, 32;
	setp.ne.s32 	%p3, %r62, 0;
	@%p3 bra 	$L__BB0_3;
$L__BB0_4:
	setp.eq.s32 	%p4, %r4, 0;
	@%p4 bra 	$L__BB0_12;
	and.b32  	%r16, %r29, 3;
	setp.lt.u32 	%p5, %r4, 4;
	@%p5 bra 	$L__BB0_7;
	add.s32 	%r48, %r68, %r3;
	mul.wide.u32 	%rd34, %r48, 4;
	add.s64 	%rd35, %rd2, %rd34;
	ld.global.f32 	%f36, [%rd35];
	mad.lo.s32 	%r49, %r68, %r29, %r2;
	mul.wide.s32 	%rd36, %r49, 4;
	add.s64 	%rd37, %rd1, %rd36;
	ld.global.f32 	%f37, [%rd37];
	cvt.rn.f32.s32 	%f38, %r73;
	fma.rn.f32 	%f39, %f36, %f37, %f38;
	cvt.rzi.s32.f32 	%r50, %f39;
	cvt.u64.u32 	%rd38, %r3;
	cvt.u64.u32 	%rd39, %r68;
	add.s64 	%rd40, %rd39, %rd38;
	shl.b64 	%rd41, %rd40, 2;
	add.s64 	%rd42, %rd2, %rd41;
	ld.global.f32 	%f40, [%rd42+4];
	mul.wide.u32 	%rd43, %r29, 4;
	add.s64 	%rd44, %rd37, %rd43;
	ld.global.f32 	%f41, [%rd44];
	cvt.rn.f32.s32 	%f42, %r50;
	fma.rn.f32 	%f43, %f40, %f41, %f42;
	cvt.rzi.s32.f32 	%r51, %f43;
	ld.global.f32 	%f44, [%rd42+8];
	add.s64 	%rd45, %rd44, %rd43;
	ld.global.f32 	%f45, [%rd45];
	cvt.rn.f32.s32 	%f46, %r51;
	fma.rn.f32 	%f47, %f44, %f45, %f46;
	cvt.rzi.s32.f32 	%r52, %f47;
	ld.global.f32 	%f48, [%rd42+12];
	add.s64 	%rd46, %rd45, %rd43;
	ld.global.f32 	%f49, [%rd46];
	cvt.rn.f32.s32 	%f50, %r52;
	fma.rn.f32 	%f51, %f48, %f49, %f50;
	cvt.rzi.s32.f32 	%r73, %f51;
	add.s32 	%r68, %r68, 4;
$L__BB0_7:
	setp.eq.s32 	%p6, %r16, 0;
	@%p6 bra 	$L__BB0_12;
	setp.eq.s32 	%p7, %r16, 1;
	@%p7 bra 	$L__BB0_10;
	add.s32 	%r54, %r68, %r3;
	mul.wide.u32 	%rd47, %r54, 4;
	add.s64 	%rd48, %rd2, %rd47;
	ld.global.f32 	%f52, [%rd48];
	mad.lo.s32 	%r55, %r68, %r29, %r2;
	mul.wide.s32 	%rd49, %r55, 4;
	add.s64 	%rd50, %rd1, %rd49;
	ld.global.f32 	%f53, [%rd50];
	cvt.rn.f32.s32 	%f54, %r73;
	fma.rn.f32 	%f55, %f52, %f53, %f54;
	cvt.rzi.s32.f32 	%r56, %f55;
	cvt.u64.u32 	%rd51, %r3;
	cvt.u64.u32 	%rd52, %r68;
	add.s64 	%rd53, %rd52, %rd51;
	shl.b64 	%rd54, %rd53, 2;
	add.s64 	%rd55, %rd2, %rd54;
	ld.global.f32 	%f56, [%rd55+4];
	mul.wide.u32 	%rd56, %r29, 4;
	add.s64 	%rd57, %rd50, %rd56;
	ld.global.f32 	%f57, [%rd57];
	cvt.rn.f32.s32 	%f58, %r56;
	fma.rn.f32 	%f59, %f56, %f57, %f58;
	cvt.rzi.s32.f32 	%r73, %f59;
	add.s32 	%r68, %r68, 2;
$L__BB0_10:
	and.b32  	%r57, %r29, 1;
	setp.eq.b32 	%p8, %r57, 1;
	not.pred 	%p9, %p8;
	@%p9 bra 	$L__BB0_12;
	add.s32 	%r58, %r68, %r3;
	mul.wide.u32 	%rd58, %r58, 4;
	add.s64 	%rd59, %rd2, %rd58;
	ld.global.f32 	%f60, [%rd59];
	mad.lo.s32 	%r59, %r68, %r29, %r2;
	mul.wide.s32 	%rd60, %r59, 4;
	add.s64 	%rd61, %rd1, %rd60;
	ld.global.f32 	%f61, [%rd61];
	cvt.rn.f32.s32 	%f62, %r73;
	fma.rn.f32 	%f63, %f60, %f61, %f62;
	cvt.rzi.s32.f32 	%r73, %f63;
$L__BB0_12:
	cvt.rn.f32.s32 	%f64, %r73;
$L__BB0_13:
	ld.param.u64 	%rd65, [_Z15MatrixMulKernelPfS_S_i_param_2];
	cvta.to.global.u64 	%rd62, %rd65;
	mad.lo.s32 	%r60, %r29, %r1, %r2;
	mul.wide.s32 	%rd63, %r60, 4;
	add.s64 	%rd64, %rd62, %rd63;
	st.global.f32 	[%rd64], %f64;
	ret;

}


// ===== COMPILED SASS (sm_100) =====

	.target	sm_100

	.elftype	@"ET_EXEC"


//--------------------- .note.nv.tkinfo           --------------------------
	.section	.note.nv.tkinfo,"",@"SHT_NOTE"
	.sectionflags	@"SHF_NOTE_NV_TKINFO"
	.tkinfo
        /*0018*/ 	.word	0x00000002
        /*0030*/ 	.string	""
        /*0030*/ 	.string	"ptxas"
        /*0030*/ 	.string	"Cuda compilation tools, release 13.0, V13.0.88"
        /*0030*/ 	.string	"Build cuda_13.0.r13.0/compiler.36424714_0"
        /*0030*/ 	.string	"-arch sm_100 -m 64 "



//--------------------- .note.nv.cuinfo           --------------------------
	.section	.note.nv.cuinfo,"",@"SHT_NOTE"
	.sectionflags	@"SHF_NOTE_NV_CUINFO"
        /*0018*/ 	.short	0x0002
        /*001a*/ 	.short	0x0064
        /*001c*/ 	.short	0x0082
	.zero		2


//--------------------- .nv.info                  --------------------------
	.section	.nv.info,"",@"SHT_CUDA_INFO"
	.align	4


	//----- nvinfo : EIATTR_REGCOUNT
	.align		4
        /*0000*/ 	.byte	0x04, 0x2f
        /*0002*/ 	.short	(.L_1 - .L_0)
	.align		4
.L_0:
        /*0004*/ 	.word	index@(_Z15MatrixMulKernelPfS_S_i)
        /*0008*/ 	.word	0x0000001c


	//----- nvinfo : EIATTR_FRAME_SIZE
	.align		4
.L_1:
        /*000c*/ 	.byte	0x04, 0x11
        /*000e*/ 	.short	(.L_3 - .L_2)
	.align		4
.L_2:
        /*0010*/ 	.word	index@(_Z15MatrixMulKernelPfS_S_i)
        /*0014*/ 	.word	0x00000000


	//----- nvinfo : EIATTR_MIN_STACK_SIZE
	.align		4
.L_3:
        /*0018*/ 	.byte	0x04, 0x12
        /*001a*/ 	.short	(.L_5 - .L_4)
	.align		4
.L_4:
        /*001c*/ 	.word	index@(_Z15MatrixMulKernelPfS_S_i)
        /*0020*/ 	.word	0x00000000
.L_5:


//--------------------- .nv.compat                --------------------------
	.section	.nv.compat,"",@"SHT_CUDA_COMPAT_INFO"
	.align	4
        /*0000*/ 	.byte	0x02, 0x09, 0x00, 0x00, 0x02, 0x02, 0x01, 0x00, 0x02, 0x05, 0x05, 0x00, 0x03, 0x07, 0x01, 0x01
        /*0010*/ 	.byte	0x02, 0x03, 0x00, 0x00, 0x02, 0x06, 0x01, 0x00, 0x04, 0x0b, 0x08, 0x00, 0x09, 0x00, 0x00, 0x00
        /*0020*/ 	.byte	0x00, 0x00, 0x00, 0x00


//--------------------- .nv.info._Z15MatrixMulKernelPfS_S_i --------------------------
	.section	.nv.info._Z15MatrixMulKernelPfS_S_i,"",@"SHT_CUDA_INFO"
	.sectionflags	@""
	.align	4


	//----- nvinfo : EIATTR_CUDA_API_VERSION
	.align		4
        /*0000*/ 	.byte	0x04, 0x37
        /*0002*/ 	.short	(.L_7 - .L_6)
.L_6:
        /*0004*/ 	.word	0x00000082


	//----- nvinfo : EIATTR_KPARAM_INFO
	.align		4
.L_7:
        /*0008*/ 	.byte	0x04, 0x17
        /*000a*/ 	.short	(.L_9 - .L_8)
.L_8:
        /*000c*/ 	.word	0x00000000
        /*0010*/ 	.short	0x0003
        /*0012*/ 	.short	0x0018
        /*0014*/ 	.byte	0x00, 0xf0, 0x11, 0x00


	//----- nvinfo : EIATTR_KPARAM_INFO
	.align		4
.L_9:
        /*0018*/ 	.byte	0x04, 0x17
        /*001a*/ 	.short	(.L_11 - .L_10)
.L_10:
        /*001c*/ 	.word	0x00000000
        /*0020*/ 	.short	0x0002
        /*0022*/ 	.short	0x0010
        /*0024*/ 	.byte	0x00, 0xf5, 0x21, 0x00


	//----- nvinfo : EIATTR_KPARAM_INFO
	.align		4
.L_11:
        /*0028*/ 	.byte	0x04, 0x17
        /*002a*/ 	.short	(.L_13 - .L_12)
.L_12:
        /*002c*/ 	.word	0x00000000
        /*0030*/ 	.short	0x0001
        /*0032*/ 	.short	0x0008
        /*0034*/ 	.byte	0x00, 0xf5, 0x21, 0x00


	//----- nvinfo : EIATTR_KPARAM_INFO
	.align		4
.L_13:
        /*0038*/ 	.byte	0x04, 0x17
        /*003a*/ 	.short	(.L_15 - .L_14)
.L_14:
        /*003c*/ 	.word	0x00000000
        /*0040*/ 	.short	0x0000
        /*0042*/ 	.short	0x0000
        /*0044*/ 	.byte	0x00, 0xf5, 0x21, 0x00


	//----- nvinfo : EIATTR_SPARSE_MMA_MASK
	.align		4
.L_15:
        /*0048*/ 	.byte	0x03, 0x50
        /*004a*/ 	.short	0x0000


	//----- nvinfo : EIATTR_MAXREG_COUNT
	.align		4
        /*004c*/ 	.byte	0x03, 0x1b
        /*004e*/ 	.short	0x00ff


	//----- nvinfo : EIATTR_MERCURY_ISA_VERSION
	.align		4
        /*0050*/ 	.byte	0x03, 0x5f
        /*0052*/ 	.short	0x0101


	//----- nvinfo : EIATTR_VRC_CTA_INIT_COUNT
	.align		4
        /*0054*/ 	.byte	0x02, 0x4a
	.zero		1
	.zero		1


	//----- nvinfo : EIATTR_EXIT_INSTR_OFFSETS
	.align		4
        /*0058*/ 	.byte	0x04, 0x1c
        /*005a*/ 	.short	(.L_17 - .L_16)


	//   ....[0]....
.L_16:
        /*005c*/ 	.word	0x00000c50


	//----- nvinfo : EIATTR_CBANK_PARAM_SIZE
	.align		4
.L_17:
        /*0060*/ 	.byte	0x03, 0x19
        /*0062*/ 	.short	0x001c


	//----- nvinfo : EIATTR_PARAM_CBANK
	.align		4
        /*0064*/ 	.byte	0x04, 0x0a
        /*0066*/ 	.short	(.L_19 - .L_18)
	.align		4
.L_18:
        /*0068*/ 	.word	index@(.nv.constant0._Z15MatrixMulKernelPfS_S_i)
        /*006c*/ 	.short	0x0380
        /*006e*/ 	.short	0x001c


	//----- nvinfo : EIATTR_SW_WAR
	.align		4
.L_19:
        /*0070*/ 	.byte	0x04, 0x36
        /*0072*/ 	.short	(.L_21 - .L_20)
.L_20:
        /*0074*/ 	.word	0x00000008
.L_21:


//--------------------- .nv.callgraph             --------------------------
	.section	.nv.callgraph,"",@"SHT_CUDA_CALLGRAPH"
	.align	4
	.sectionentsize	8
	.align		4
        /*0000*/ 	.word	0x00000000
	.align		4
        /*0004*/ 	.word	0xffffffff
	.align		4
        /*0008*/ 	.word	0x00000000
	.align		4
        /*000c*/ 	.word	0xfffffffe
	.align		4
        /*0010*/ 	.word	0x00000000
	.align		4
        /*0014*/ 	.word	0xfffffffd
	.align		4
        /*0018*/ 	.word	0x00000000
	.align		4
        /*001c*/ 	.word	0xfffffffc


//--------------------- .text._Z15MatrixMulKernelPfS_S_i --------------------------
	.section	.text._Z15MatrixMulKernelPfS_S_i,"ax",@progbits
	.align	128
        .global         _Z15MatrixMulKernelPfS_S_i
        .type           _Z15MatrixMulKernelPfS_S_i,@function
        .size           _Z15MatrixMulKernelPfS_S_i,(.L_x_7 - _Z15MatrixMulKernelPfS_S_i)
        .other          _Z15MatrixMulKernelPfS_S_i,@"STO_CUDA_ENTRY STV_DEFAULT"
_Z15MatrixMulKernelPfS_S_i:
.text._Z15MatrixMulKernelPfS_S_i:
[----:B------:R-:W-:Y:S01]  /*0000*/  LDC R1, c[0x0][0x37c] ;  /* 0x0000df00ff017b82 */ /* 0x000fe20000000800 */
[----:B------:R-:W0:Y:S01]  /*0010*/  S2R R3, SR_TID.Y ;  /* 0x0000000000037919 */ /* 0x000e220000002200 */
[----:B------:R-:W1:Y:S06]  /*0020*/  LDCU UR10, c[0x0][0x398] ;  /* 0x00007300ff0a77ac */ /* 0x000e6c0008000800 */
[----:B------:R-:W0:Y:S01]  /*0030*/  LDC R0, c[0x0][0x364] ;  /* 0x0000d900ff007b82 */ /* 0x000e220000000800 */
[----:B------:R-:W-:Y:S01]  /*0040*/  HFMA2 R5, -RZ, RZ, 0, 0 ;  /* 0x00000000ff057431 */ /* 0x000fe200000001ff */
[----:B------:R-:W2:Y:S01]  /*0050*/  S2R R2, SR_TID.X ;  /* 0x0000000000027919 */ /* 0x000ea20000002100 */
[----:B------:R-:W3:Y:S05]  /*0060*/  LDCU.64 UR8, c[0x0][0x358] ;  /* 0x00006b00ff0877ac */ /* 0x000eea0008000a00 */
[----:B------:R-:W0:Y:S08]  /*0070*/  S2UR UR4, SR_CTAID.Y ;  /* 0x00000000000479c3 */ /* 0x000e300000002600 */
[----:B------:R-:W2:Y:S01]  /*0080*/  S2UR UR5, SR_CTAID.X ;  /* 0x00000000000579c3 */ /* 0x000ea20000002500 */
[----:B-1----:R-:W-:-:S07]  /*0090*/  UISETP.GE.AND UP0, UPT, UR10, 0x1, UPT ;  /* 0x000000010a00788c */ /* 0x002fce000bf06270 */
[----:B------:R-:W2:Y:S01]  /*00a0*/  LDC R11, c[0x0][0x360] ;  /* 0x0000d800ff0b7b82 */ /* 0x000ea20000000800 */
[----:B0-----:R-:W-:Y:S02]  /*00b0*/  IMAD R0, R0, UR4, R3 ;  /* 0x0000000400007c24 */ /* 0x001fe4000f8e0203 */
[----:B--2---:R-:W-:Y:S01]  /*00c0*/  IMAD R11, R11, UR5, R2 ;  /* 0x000000050b0b7c24 */ /* 0x004fe2000f8e0202 */
[----:B---3--:R-:W-:Y:S06]  /*00d0*/  BRA.U !UP0, `(.L_x_0) ;  /* 0x0000000908cc7547 */ /* 0x008fec000b800000 */
[----:B------:R-:W-:Y:S02]  /*00e0*/  UISETP.GE.U32.AND UP1, UPT, UR10, 0x8, UPT ;  /* 0x000000080a00788c */ /* 0x000fe4000bf26070 */
[----:B------:R-:W-:Y:S01]  /*00f0*/  IMAD R5, R0, UR10, RZ ;  /* 0x0000000a00057c24 */ /* 0x000fe2000f8e02ff */
[----:B------:R-:W-:Y:S01]  /*0100*/  ULOP3.LUT UR11, UR10, 0x7, URZ, 0xc0, !UPT ;  /* 0x000000070a0b7892 */ /* 0x000fe2000f8ec0ff */
[----:B------:R-:W-:Y:S01]  /*0110*/  MOV R10, RZ ;  /* 0x000000ff000a7202 */ /* 0x000fe20000000f00 */
[----:B------:R-:W-:Y:S02]  /*0120*/  UMOV UR4, URZ ;  /* 0x000000ff00047c82 */ /* 0x000fe40008000000 */
[----:B------:R-:W-:Y:S02]  /*0130*/  UISETP.NE.AND UP0, UPT, UR11, URZ, UPT ;  /* 0x000000ff0b00728c */ /* 0x000fe4000bf05270 */
[----:B------:R-:W-:Y:S09]  /*0140*/  BRA.U !UP1, `(.L_x_1) ;  /* 0x00000005094c7547 */ /* 0x000ff2000b800000 */
[----:B------:R-:W0:Y:S01]  /*0150*/  LDCU.128 UR12, c[0x0][0x380] ;  /* 0x00007000ff0c77ac */ /* 0x000e220008000c00 */
[----:B------:R-:W-:Y:S02]  /*0160*/  MOV R10, RZ ;  /* 0x000000ff000a7202 */ /* 0x000fe40000000f00 */
[----:B------:R-:W-:Y:S01]  /*0170*/  MOV R12, R11 ;  /* 0x0000000b000c7202 */ /* 0x000fe20000000f00 */
[----:B------:R-:W-:-:S04]  /*0180*/  ULOP3.LUT UR4, UR10, 0x7ffffff8, URZ, 0xc0, !UPT ;  /* 0x7ffffff80a047892 */ /* 0x000fc8000f8ec0ff */
[----:B------:R-:W-:Y:S01]  /*0190*/  UIADD3 UR5, UPT, UPT, -UR4, URZ, URZ ;  /* 0x000000ff04057290 */ /* 0x000fe2000fffe1ff */
[----:B0-----:R-:W-:Y:S01]  /*01a0*/  MOV R2, UR12 ;  /* 0x0000000c00027c02 */ /* 0x001fe20008000f00 */
[----:B------:R-:W-:Y:S01]  /*01b0*/  IMAD.U32 R3, RZ, RZ, UR13 ;  /* 0x0000000dff037e24 */ /* 0x000fe2000f8e00ff */
[----:B------:R-:W-:-:S03]  /*01c0*/  UIMAD.WIDE.U32 UR6, UR10, 0x1c, UR14 ;  /* 0x0000001c0a0678a5 */ /* 0x000fc6000f8e000e */
[----:B------:R-:W-:-:S03]  /*01d0*/  IMAD.WIDE.U32 R2, R5, 0x4, R2 ;  /* 0x0000000405027825 */ /* 0x000fc600078e0002 */
[----:B------:R-:W-:-:S04]  /*01e0*/  IADD3 R2, P0, PT, R2, 0x10, RZ ;  /* 0x0000001002027810 */ /* 0x000fc80007f1e0ff */
[----:B------:R-:W-:-:S09]  /*01f0*/  IADD3.X R3, PT, PT, RZ, R3, RZ, P0, !PT ;  /* 0x00000003ff037210 */ /* 0x000fd200007fe4ff */
.L_x_2:
[----:B------:R-:W-:Y:S01]  /*0200*/  IMAD.MOV.U32 R9, RZ, RZ, 0x4 ;  /* 0x00000004ff097424 */ /* 0x000fe200078e00ff */
[----:B------:R-:W2:Y:S03]  /*0210*/  LDG.E R14, desc[UR8][R2.64+-0x10] ;  /* 0xfffff008020e7981 */ /* 0x000ea6000c1e1900 */
[----:B------:R-:W-:Y:S01]  /*0220*/  IMAD.WIDE R8, R12, R9, UR14 ;  /* 0x0000000e0c087e25 */ /* 0x000fe2000f8e0209 */
[----:B------:R-:W-:Y:S01]  /*0230*/  UIMAD.WIDE.U32 UR12, UR10, 0x4, UR14 ;  /* 0x000000040a0c78a5 */ /* 0x000fe2000f8e000e */
[----:B------:R-:W3:Y:S04]  /*0240*/  LDG.E R16, desc[UR8][R2.64+-0xc] ;  /* 0xfffff40802107981 */ /* 0x000ee8000c1e1900 */
[----:B0-----:R0:W2:Y:S01]  /*0250*/  LDG.E R13, desc[UR8][R8.64] ;  /* 0x00000008080d7981 */ /* 0x0010a2000c1e1900 */
[----:B------:R-:W-:-:S02]  /*0260*/  MOV R4, UR12 ;  /* 0x0000000c00047c02 */ /* 0x000fc40008000f00 */
[----:B------:R-:W-:Y:S01]  /*0270*/  MOV R5, UR13 ;  /* 0x0000000d00057c02 */ /* 0x000fe20008000f00 */
[----:B------:R-:W4:Y:S02]  /*0280*/  LDG.E R18, desc[UR8][R2.64+-0x8] ;  /* 0xfffff80802127981 */ /* 0x000f24000c1e1900 */
[----:B------:R-:W-:Y:S02]  /*0290*/  IMAD.WIDE R4, R12, 0x4, R4 ;  /* 0x000000040c047825 */ /* 0x000fe400078e0204 */
[----:B------:R-:W5:Y:S04]  /*02a0*/  LDG.E R20, desc[UR8][R2.64+-0x4] ;  /* 0xfffffc0802147981 */ /* 0x000f68000c1e1900 */
[----:B------:R1:W3:Y:S01]  /*02b0*/  LDG.E R15, desc[UR8][R4.64] ;  /* 0x00000008040f7981 */ /* 0x0002e2000c1e1900 */
[----:B------:R-:W-:Y:S01]  /*02c0*/  UIMAD.WIDE.U32 UR12, UR10, 0x8, UR14 ;  /* 0x000000080a0c78a5 */ /* 0x000fe2000f8e000e */
[----:B------:R-:W-:-:S02]  /*02d0*/  HFMA2 R25, -RZ, RZ, 0, 2.384185791015625e-07 ;  /* 0x00000004ff197431 */ /* 0x000fc400000001ff */
[----:B------:R-:W5:Y:S03]  /*02e0*/  LDG.E R21, desc[UR8][R2.64] ;  /* 0x0000000802157981 */ /* 0x000f66000c1e1900 */
[----:B------:R-:W-:Y:S01]  /*02f0*/  MOV R6, UR12 ;  /* 0x0000000c00067c02 */ /* 0x000fe20008000f00 */
[----:B------:R-:W-:Y:S01]  /*0300*/  IMAD.U32 R7, RZ, RZ, UR13 ;  /* 0x0000000dff077e24 */ /* 0x000fe2000f8e00ff */
[----:B------:R-:W5:Y:S03]  /*0310*/  LDG.E R23, desc[UR8][R2.64+0x4] ;  /* 0x0000040802177981 */ /* 0x000f66000c1e1900 */
[----:B------:R-:W-:-:S05]  /*0320*/  IMAD.WIDE R6, R12, 0x4, R6 ;  /* 0x000000040c067825 */ /* 0x000fca00078e0206 */
[----:B------:R1:W4:Y:S01]  /*0330*/  LDG.E R17, desc[UR8][R6.64] ;  /* 0x0000000806117981 */ /* 0x000322000c1e1900 */
[----:B------:R-:W-:-:S06]  /*0340*/  UIMAD.WIDE.U32 UR12, UR10, 0xc, UR14 ;  /* 0x0000000c0a0c78a5 */ /* 0x000fcc000f8e000e */
[----:B0-----:R-:W-:Y:S02]  /*0350*/  MOV R8, UR12 ;  /* 0x0000000c00087c02 */ /* 0x001fe40008000f00 */
[----:B------:R-:W-:-:S03]  /*0360*/  MOV R9, UR13 ;  /* 0x0000000d00097c02 */ /* 0x000fc60008000f00 */
[----:B------:R-:W-:-:S05]  /*0370*/  IMAD.WIDE R8, R12, 0x4, R8 ;  /* 0x000000040c087825 */ /* 0x000fca00078e0208 */
[----:B------:R0:W5:Y:S01]  /*0380*/  LDG.E R19, desc[UR8][R8.64] ;  /* 0x0000000808137981 */ /* 0x000162000c1e1900 */
[----:B------:R-:W-:-:S06]  /*0390*/  UIMAD.WIDE.U32 UR12, UR10, 0x10, UR14 ;  /* 0x000000100a0c78a5 */ /* 0x000fcc000f8e000e */
[----:B------:R-:W-:-:S05]  /*03a0*/  IMAD.WIDE R24, R12, R25, UR12 ;  /* 0x0000000c0c187e25 */ /* 0x000fca000f8e0219 */
[----:B------:R-:W5:Y:S01]  /*03b0*/  LDG.E R22, desc[UR8][R24.64] ;  /* 0x0000000818167981 */ /* 0x000f62000c1e1900 */
[----:B------:R-:W-:Y:S01]  /*03c0*/  UIMAD.WIDE.U32 UR12, UR10, 0x14, UR14 ;  /* 0x000000140a0c78a5 */ /* 0x000fe2000f8e000e */
[----:B-1----:R-:W-:-:S05]  /*03d0*/  IMAD.MOV.U32 R5, RZ, RZ, 0x4 ;  /* 0x00000004ff057424 */ /* 0x002fca00078e00ff */
[C---:B------:R-:W-:Y:S01]  /*03e0*/  IMAD.WIDE R4, R12.reuse, R5, UR12 ;  /* 0x0000000c0c047e25 */ /* 0x040fe2000f8e0205 */
[----:B------:R-:W-:Y:S01]  /*03f0*/  MOV R7, 0x4 ;  /* 0x0000000400077802 */ /* 0x000fe20000000f00 */
[----:B------:R-:W5:Y:S04]  /*0400*/  LDG.E R24, desc[UR8][R2.64+0x8] ;  /* 0x0000080802187981 */ /* 0x000f68000c1e1900 */
[----:B------:R1:W5:Y:S01]  /*0410*/  LDG.E R4, desc[UR8][R4.64] ;  /* 0x0000000804047981 */ /* 0x000362000c1e1900 */
[----:B------:R-:W-:Y:S01]  /*0420*/  UIMAD.WIDE.U32 UR12, UR10, 0x18, UR14 ;  /* 0x000000180a0c78a5 */ /* 0x000fe2000f8e000e */
[----:B0-----:R-:W-:Y:S02]  /*0430*/  HFMA2 R9, -RZ, RZ, 0, 2.384185791015625e-07 ;  /* 0x00000004ff097431 */ /* 0x001fe400000001ff */
[----:B------:R0:W5:Y:S03]  /*0440*/  LDG.E R25, desc[UR8][R2.64+0xc] ;  /* 0x00000c0802197981 */ /* 0x000166000c1e1900 */
[----:B------:R-:W-:-:S06]  /*0450*/  IMAD.WIDE R6, R12, R7, UR12 ;  /* 0x0000000c0c067e25 */ /* 0x000fcc000f8e0207 */
[----:B------:R-:W5:Y:S01]  /*0460*/  LDG.E R7, desc[UR8][R6.64] ;  /* 0x0000000806077981 */ /* 0x000f62000c1e1900 */
[----:B------:R-:W-:-:S06]  /*0470*/  IMAD.WIDE R8, R12, R9, UR6 ;  /* 0x000000060c087e25 */ /* 0x000fcc000f8e0209 */
[----:B------:R4:W5:Y:S01]  /*0480*/  LDG.E R8, desc[UR8][R8.64] ;  /* 0x0000000808087981 */ /* 0x000962000c1e1900 */
[----:B-1----:R-:W-:Y:S01]  /*0490*/  I2FP.F32.S32 R5, R10 ;  /* 0x0000000a00057245 */ /* 0x002fe20000201400 */
[----:B------:R-:W-:-:S04]  /*04a0*/  UIADD3 UR5, UPT, UPT, UR5, 0x8, URZ ;  /* 0x0000000805057890 */ /* 0x000fc8000fffe0ff */
[----:B------:R-:W-:Y:S01]  /*04b0*/  UISETP.NE.AND UP1, UPT, UR5, URZ, UPT ;  /* 0x000000ff0500728c */ /* 0x000fe2000bf25270 */
[----:B0-----:R-:W-:Y:S01]  /*04c0*/  IADD3 R2, P0, PT, R2, 0x20, RZ ;  /* 0x0000002002027810 */ /* 0x001fe20007f1e0ff */
[----:B--2---:R-:W-:-:S06]  /*04d0*/  FFMA R5, R14, R13, R5 ;  /* 0x0000000d0e057223 */ /* 0x004fcc0000000005 */
[----:B------:R-:W0:Y:S02]  /*04e0*/  F2I.TRUNC.NTZ R5, R5 ;  /* 0x0000000500057305 */ /* 0x000e24000020f100 */
[----:B0-----:R-:W-:-:S05]  /*04f0*/  I2FP.F32.S32 R13, R5 ;  /* 0x00000005000d7245 */ /* 0x001fca0000201400 */
[----:B---3--:R-:W-:-:S06]  /*0500*/  FFMA R13, R16, R15, R13 ;  /* 0x0000000f100d7223 */ /* 0x008fcc000000000d */
[----:B------:R-:W0:Y:S02]  /*0510*/  F2I.TRUNC.NTZ R13, R13 ;  /* 0x0000000d000d7305 */ /* 0x000e24000020f100 */
[----:B0-----:R-:W-:-:S05]  /*0520*/  I2FP.F32.S32 R15, R13 ;  /* 0x0000000d000f7245 */ /* 0x001fca0000201400 */
[----:B----4-:R-:W-:-:S06]  /*0530*/  FFMA R15, R18, R17, R15 ;  /* 0x00000011120f7223 */ /* 0x010fcc000000000f */
[----:B------:R-:W0:Y:S02]  /*0540*/  F2I.TRUNC.NTZ R15, R15 ;  /* 0x0000000f000f7305 */ /* 0x000e24000020f100 */
[----:B0-----:R-:W-:-:S05]  /*0550*/  I2FP.F32.S32 R9, R15 ;  /* 0x0000000f00097245 */ /* 0x001fca0000201400 */
[----:B-----5:R-:W-:-:S06]  /*0560*/  FFMA R9, R20, R19, R9 ;  /* 0x0000001314097223 */ /* 0x020fcc0000000009 */
[----:B------:R-:W0:Y:S02]  /*0570*/  F2I.TRUNC.NTZ R9, R9 ;  /* 0x0000000900097305 */ /* 0x000e24000020f100 */
[----:B0-----:R-:W-:-:S05]  /*0580*/  I2FP.F32.S32 R6, R9 ;  /* 0x0000000900067245 */ /* 0x001fca0000201400 */
[----:B------:R-:W-:-:S06]  /*0590*/  FFMA R6, R21, R22, R6 ;  /* 0x0000001615067223 */ /* 0x000fcc0000000006 */
        /* <DEDUP_REMOVED lines=9> */
[----:B------:R-:W0:Y:S01]  /*0630*/  F2I.TRUNC.NTZ R10, R10 ;  /* 0x0000000a000a7305 */ /* 0x000e22000020f100 */
[----:B------:R-:W-:Y:S01]  /*0640*/  MOV R7, UR10 ;  /* 0x0000000a00077c02 */ /* 0x000fe20008000f00 */
[----:B------:R-:W-:-:S03]  /*0650*/  IMAD.X R3, RZ, RZ, R3, P0 ;  /* 0x000000ffff037224 */ /* 0x000fc600000e0603 */
[----:B------:R-:W-:Y:S01]  /*0660*/  LEA R12, R7, R12, 0x3 ;  /* 0x0000000c070c7211 */ /* 0x000fe200078e18ff */
[----:B------:R-:W-:Y:S06]  /*0670*/  BRA.U UP1, `(.L_x_2) ;  /* 0xfffffff901e07547 */ /* 0x000fec000b83ffff */
.L_x_1:
[----:B------:R-:W-:Y:S05]  /*0680*/  BRA.U !UP0, `(.L_x_3) ;  /* 0x00000005085c7547 */ /* 0x000fea000b800000 */
[----:B------:R-:W-:Y:S01]  /*0690*/  UISETP.GE.U32.AND UP0, UPT, UR11, 0x4, UPT ;  /* 0x000000040b00788c */ /* 0x000fe2000bf06070 */
[----:B------:R-:W-:Y:S01]  /*06a0*/  IMAD R2, R0, UR10, RZ ;  /* 0x0000000a00027c24 */ /* 0x000fe2000f8e02ff */
[----:B------:R-:W-:-:S04]  /*06b0*/  ULOP3.LUT UR5, UR10, 0x3, URZ, 0xc0, !UPT ;  /* 0x000000030a057892 */ /* 0x000fc8000f8ec0ff */
[----:B------:R-:W-:-:S03]  /*06c0*/  UISETP.NE.AND UP1, UPT, UR5, URZ, UPT ;  /* 0x000000ff0500728c */ /* 0x000fc6000bf25270 */
[----:B------:R-:W-:Y:S08]  /*06d0*/  BRA.U !UP0, `(.L_x_4) ;  /* 0x00000001089c7547 */ /* 0x000ff0000b800000 */
[----:B------:R-:W1:Y:S01]  /*06e0*/  LDC.64 R6, c[0x0][0x380] ;  /* 0x0000e000ff067b82 */ /* 0x000e620000000a00 */
[----:B------:R-:W-:Y:S01]  /*06f0*/  MOV R4, UR4 ;  /* 0x0000000400047c02 */ /* 0x000fe20008000f00 */
[----:B------:R-:W2:Y:S01]  /*0700*/  LDCU.64 UR6, c[0x0][0x380] ;  /* 0x00007000ff0677ac */ /* 0x000ea20008000a00 */
[----:B------:R-:W-:-:S03]  /*0710*/  IADD3 R3, PT, PT, R2, UR4, RZ ;  /* 0x0000000402037c10 */ /* 0x000fc6000fffe0ff */
[----:B------:R-:W-:Y:S02]  /*0720*/  IMAD R5, R4, UR10, R11 ;  /* 0x0000000a04057c24 */ /* 0x000fe4000f8e020b */
[----:B------:R-:W3:Y:S01]  /*0730*/  LDC.64 R8, c[0x0][0x388] ;  /* 0x0000e200ff087b82 */ /* 0x000ee20000000a00 */
[----:B-1----:R-:W-:-:S05]  /*0740*/  IMAD.WIDE.U32 R6, R3, 0x4, R6 ;  /* 0x0000000403067825 */ /* 0x002fca00078e0006 */
[----:B------:R1:W4:Y:S01]  /*0750*/  LDG.E R3, desc[UR8][R6.64] ;  /* 0x0000000806037981 */ /* 0x000322000c1e1900 */
[----:B---3--:R-:W-:-:S05]  /*0760*/  IMAD.WIDE R8, R5, 0x4, R8 ;  /* 0x0000000405087825 */ /* 0x008fca00078e0208 */
[----:B------:R3:W4:Y:S01]  /*0770*/  LDG.E R14, desc[UR8][R8.64] ;  /* 0x00000008080e7981 */ /* 0x000722000c1e1900 */
[----:B------:R-:W-:Y:S02]  /*0780*/  IADD3 R5, P0, PT, R2, UR4, RZ ;  /* 0x0000000402057c10 */ /* 0x000fe4000ff1e0ff */
[----:B------:R-:W-:-:S03]  /*0790*/  MOV R13, UR10 ;  /* 0x0000000a000d7c02 */ /* 0x000fc60008000f00 */
[----:B------:R-:W-:Y:S01]  /*07a0*/  IMAD.X R12, RZ, RZ, RZ, P0 ;  /* 0x000000ffff0c7224 */ /* 0x000fe200000e06ff */
[----:B--2---:R-:W-:-:S04]  /*07b0*/  LEA R4, P0, R5, UR6, 0x2 ;  /* 0x0000000605047c11 */ /* 0x004fc8000f8010ff */
[----:B------:R-:W-:Y:S01]  /*07c0*/  LEA.HI.X R5, R5, UR7, R12, 0x2, P0 ;  /* 0x0000000705057c11 */ /* 0x000fe200080f140c */
[----:B------:R-:W-:-:S04]  /*07d0*/  IMAD.WIDE.U32 R12, R13, 0x4, R8 ;  /* 0x000000040d0c7825 */ /* 0x000fc800078e0008 */
[----:B------:R-:W2:Y:S04]  /*07e0*/  LDG.E R15, desc[UR8][R4.64+0x4] ;  /* 0x00000408040f7981 */ /* 0x000ea8000c1e1900 */
[----:B------:R-:W2:Y:S01]  /*07f0*/  LDG.E R16, desc[UR8][R12.64] ;  /* 0x000000080c107981 */ /* 0x000ea2000c1e1900 */
[----:B------:R-:W-:-:S03]  /*0800*/  MOV R17, UR10 ;  /* 0x0000000a00117c02 */ /* 0x000fc60008000f00 */
[----:B------:R-:W5:Y:S02]  /*0810*/  LDG.E R19, desc[UR8][R4.64+0xc] ;  /* 0x00000c0804137981 */ /* 0x000f64000c1e1900 */
[----:B-1----:R-:W-:Y:S02]  /*0820*/  IMAD.WIDE.U32 R6, R17, 0x4, R12 ;  /* 0x0000000411067825 */ /* 0x002fe400078e000c */
[----:B------:R-:W5:Y:S04]  /*0830*/  LDG.E R17, desc[UR8][R4.64+0x8] ;  /* 0x0000080804117981 */ /* 0x000f68000c1e1900 */
[----:B------:R1:W5:Y:S01]  /*0840*/  LDG.E R18, desc[UR8][R6.64] ;  /* 0x0000000806127981 */ /* 0x000362000c1e1900 */
[----:B---3--:R-:W-:-:S05]  /*0850*/  MOV R9, UR10 ;  /* 0x0000000a00097c02 */ /* 0x008fca0008000f00 */
[----:B------:R-:W-:-:S06]  /*0860*/  IMAD.WIDE.U32 R8, R9, 0x4, R6 ;  /* 0x0000000409087825 */ /* 0x000fcc00078e0006 */
[----:B------:R-:W3:Y:S01]  /*0870*/  LDG.E R8, desc[UR8][R8.64] ;  /* 0x0000000808087981 */ /* 0x000ee2000c1e1900 */
[----:B0-----:R-:W-:Y:S01]  /*0880*/  I2FP.F32.S32 R10, R10 ;  /* 0x0000000a000a7245 */ /* 0x001fe20000201400 */
[----:B------:R-:W-:-:S04]  /*0890*/  UIADD3 UR4, UPT, UPT, UR4, 0x4, URZ ;  /* 0x0000000404047890 */ /* 0x000fc8000fffe0ff */
[----:B----4-:R-:W-:-:S06]  /*08a0*/  FFMA R3, R3, R14, R10 ;  /* 0x0000000e03037223 */ /* 0x010fcc000000000a */
[----:B------:R-:W0:Y:S02]  /*08b0*/  F2I.TRUNC.NTZ R3, R3 ;  /* 0x0000000300037305 */ /* 0x000e24000020f100 */
[----:B0-----:R-:W-:-:S05]  /*08c0*/  I2FP.F32.S32 R10, R3 ;  /* 0x00000003000a7245 */ /* 0x001fca0000201400 */
[----:B--2---:R-:W-:-:S06]  /*08d0*/  FFMA R15, R15, R16, R10 ;  /* 0x000000100f0f7223 */ /* 0x004fcc000000000a */
[----:B------:R-:W1:Y:S02]  /*08e0*/  F2I.TRUNC.NTZ R15, R15 ;  /* 0x0000000f000f7305 */ /* 0x000e64000020f100 */
[----:B-1----:R-:W-:-:S05]  /*08f0*/  I2FP.F32.S32 R6, R15 ;  /* 0x0000000f00067245 */ /* 0x002fca0000201400 */
[----:B-----5:R-:W-:-:S06]  /*0900*/  FFMA R6, R17, R18, R6 ;  /* 0x0000001211067223 */ /* 0x020fcc0000000006 */
[----:B------:R-:W0:Y:S02]  /*0910*/  F2I.TRUNC.NTZ R6, R6 ;  /* 0x0000000600067305 */ /* 0x000e24000020f100 */
[----:B0-----:R-:W-:-:S05]  /*0920*/  I2FP.F32.S32 R4, R6 ;  /* 0x0000000600047245 */ /* 0x001fca0000201400 */
[----:B---3--:R-:W-:-:S04]  /*0930*/  FFMA R4, R19, R8, R4 ;  /* 0x0000000813047223 */ /* 0x008fc80000000004 */
[----:B------:R1:W2:Y:S03]  /*0940*/  F2I.TRUNC.NTZ R10, R4 ;  /* 0x00000004000a7305 */ /* 0x0002a6000020f100 */
.L_x_4:
[----:B------:R-:W-:Y:S05]  /*0950*/  BRA.U !UP1, `(.L_x_3) ;  /* 0x0000000109a87547 */ /* 0x000fea000b800000 */
[----:B------:R-:W-:Y:S02]  /*0960*/  UISETP.NE.AND UP0, UPT, UR5, 0x1, UPT ;  /* 0x000000010500788c */ /* 0x000fe4000bf05270 */
[----:B------:R-:W-:-:S04]  /*0970*/  ULOP3.LUT UR6, UR10, 0x1, URZ, 0xc0, !UPT ;  /* 0x000000010a067892 */ /* 0x000fc8000f8ec0ff */
[----:B------:R-:W-:-:S03]  /*0980*/  UISETP.NE.U32.AND UP1, UPT, UR6, 0x1, UPT ;  /* 0x000000010600788c */ /* 0x000fc6000bf25070 */
[----:B------:R-:W-:Y:S08]  /*0990*/  BRA.U !UP0, `(.L_x_5) ;  /* 0x0000000108647547 */ /* 0x000ff0000b800000 */
[----:B-1----:R-:W1:Y:S01]  /*09a0*/  LDC.64 R4, c[0x0][0x380] ;  /* 0x0000e000ff047b82 */ /* 0x002e620000000a00 */
[----:B------:R-:W-:Y:S01]  /*09b0*/  MOV R8, UR4 ;  /* 0x0000000400087c02 */ /* 0x000fe20008000f00 */
[----:B------:R-:W-:Y:S01]  /*09c0*/  VIADD R3, R2, UR4 ;  /* 0x0000000402037c36 */ /* 0x000fe20008000000 */
[----:B------:R-:W3:Y:S03]  /*09d0*/  LDCU.64 UR6, c[0x0][0x380] ;  /* 0x00007000ff0677ac */ /* 0x000ee60008000a00 */
[----:B------:R-:W-:Y:S02]  /*09e0*/  IMAD R9, R8, UR10, R11 ;  /* 0x0000000a08097c24 */ /* 0x000fe4000f8e020b */
[----:B------:R-:W4:Y:S01]  /*09f0*/  LDC.64 R6, c[0x0][0x388] ;  /* 0x0000e200ff067b82 */ /* 0x000f220000000a00 */
[----:B-1----:R-:W-:-:S06]  /*0a00*/  IMAD.WIDE.U32 R4, R3, 0x4, R4 ;  /* 0x0000000403047825 */ /* 0x002fcc00078e0004 */
[----:B------:R-:W5:Y:S01]  /*0a10*/  LDG.E R4, desc[UR8][R4.64] ;  /* 0x0000000804047981 */ /* 0x000f62000c1e1900 */
[----:B----4-:R-:W-:-:S05]  /*0a20*/  IMAD.WIDE R6, R9, 0x4, R6 ;  /* 0x0000000409067825 */ /* 0x010fca00078e0206 */
[----:B------:R-:W5:Y:S01]  /*0a30*/  LDG.E R3, desc[UR8][R6.64] ;  /* 0x0000000806037981 */ /* 0x000f62000c1e1900 */
[----:B------:R-:W-:Y:S02]  /*0a40*/  IADD3 R9, P0, PT, R2, UR4, RZ ;  /* 0x0000000402097c10 */ /* 0x000fe4000ff1e0ff */
[----:B------:R-:W-:Y:S02]  /*0a50*/  MOV R13, UR10 ;  /* 0x0000000a000d7c02 */ /* 0x000fe40008000f00 */
[----:B------:R-:W-:Y:S02]  /*0a60*/  IADD3.X R12, PT, PT, RZ, RZ, RZ, P0, !PT ;  /* 0x000000ffff0c7210 */ /* 0x000fe400007fe4ff */
[----:B---3--:R-:W-:-:S04]  /*0a70*/  LEA R8, P0, R9, UR6, 0x2 ;  /* 0x0000000609087c11 */ /* 0x008fc8000f8010ff */
[----:B------:R-:W-:Y:S01]  /*0a80*/  LEA.HI.X R9, R9, UR7, R12, 0x2, P0 ;  /* 0x0000000709097c11 */ /* 0x000fe200080f140c */
[----:B------:R-:W-:-:S04]  /*0a90*/  IMAD.WIDE.U32 R12, R13, 0x4, R6 ;  /* 0x000000040d0c7825 */ /* 0x000fc800078e0006 */
[----:B------:R-:W3:Y:S04]  /*0aa0*/  LDG.E R8, desc[UR8][R8.64+0x4] ;  /* 0x0000040808087981 */ /* 0x000ee8000c1e1900 */
[----:B------:R-:W3:Y:S01]  /*0ab0*/  LDG.E R13, desc[UR8][R12.64] ;  /* 0x000000080c0d7981 */ /* 0x000ee2000c1e1900 */
[----:B0-2---:R-:W-:Y:S01]  /*0ac0*/  I2FP.F32.S32 R15, R10 ;  /* 0x0000000a000f7245 */ /* 0x005fe20000201400 */
[----:B------:R-:W-:-:S04]  /*0ad0*/  UIADD3 UR4, UPT, UPT, UR4, 0x2, URZ ;  /* 0x0000000204047890 */ /* 0x000fc8000fffe0ff */
[----:B-----5:R-:W-:-:S06]  /*0ae0*/  FFMA R3, R4, R3, R15 ;  /* 0x0000000304037223 */ /* 0x020fcc000000000f */
[----:B------:R-:W0:Y:S02]  /*0af0*/  F2I.TRUNC.NTZ R3, R3 ;  /* 0x0000000300037305 */ /* 0x000e24000020f100 */
[----:B0-----:R-:W-:-:S05]  /*0b00*/  I2FP.F32.S32 R5, R3 ;  /* 0x0000000300057245 */ /* 0x001fca0000201400 */
[----:B---3--:R-:W-:-:S04]  /*0b10*/  FFMA R5, R8, R13, R5 ;  /* 0x0000000d08057223 */ /* 0x008fc80000000005 */
[----:B------:R3:W4:Y:S03]  /*0b20*/  F2I.TRUNC.NTZ R10, R5 ;  /* 0x00000005000a7305 */ /* 0x000726000020f100 */
.L_x_5:
[----:B------:R-:W-:Y:S05]  /*0b30*/  BRA.U UP1, `(.L_x_3) ;  /* 0x0000000101307547 */ /* 0x000fea000b800000 */
[----:B-1-3--:R-:W1:Y:S01]  /*0b40*/  LDC.64 R4, c[0x0][0x380] ;  /* 0x0000e000ff047b82 */ /* 0x00ae620000000a00 */
[----:B------:R-:W-:Y:S02]  /*0b50*/  MOV R8, UR4 ;  /* 0x0000000400087c02 */ /* 0x000fe40008000f00 */
[----:B------:R-:W-:-:S03]  /*0b60*/  IADD3 R3, PT, PT, R2, UR4, RZ ;  /* 0x0000000402037c10 */ /* 0x000fc6000fffe0ff */
[----:B------:R-:W-:Y:S02]  /*0b70*/  IMAD R9, R8, UR10, R11 ;  /* 0x0000000a08097c24 */ /* 0x000fe4000f8e020b */
[----:B------:R-:W3:Y:S01]  /*0b80*/  LDC.64 R6, c[0x0][0x388] ;  /* 0x0000e200ff067b82 */ /* 0x000ee20000000a00 */
[----:B-1----:R-:W-:-:S06]  /*0b90*/  IMAD.WIDE.U32 R2, R3, 0x4, R4 ;  /* 0x0000000403027825 */ /* 0x002fcc00078e0004 */
[----:B------:R-:W5:Y:S01]  /*0ba0*/  LDG.E R2, desc[UR8][R2.64] ;  /* 0x0000000802027981 */ /* 0x000f62000c1e1900 */
[----:B---3--:R-:W-:-:S06]  /*0bb0*/  IMAD.WIDE R4, R9, 0x4, R6 ;  /* 0x0000000409047825 */ /* 0x008fcc00078e0206 */
[----:B------:R-:W5:Y:S01]  /*0bc0*/  LDG.E R5, desc[UR8][R4.64] ;  /* 0x0000000804057981 */ /* 0x000f62000c1e1900 */
[----:B0-2-4-:R-:W-:-:S05]  /*0bd0*/  I2FP.F32.S32 R7, R10 ;  /* 0x0000000a00077245 */ /* 0x015fca0000201400 */
[----:B-----5:R-:W-:-:S06]  /*0be0*/  FFMA R10, R2, R5, R7 ;  /* 0x00000005020a7223 */ /* 0x020fcc0000000007 */
[----:B------:R-:W0:Y:S02]  /*0bf0*/  F2I.TRUNC.NTZ R10, R10 ;  /* 0x0000000a000a7305 */ /* 0x000e24000020f100 */
.L_x_3:
[----:B0-234-:R-:W-:-:S07]  /*0c00*/  I2FP.F32.S32 R5, R10 ;  /* 0x0000000a00057245 */ /* 0x01dfce0000201400 */
.L_x_0:
[----:B------:R-:W0:Y:S01]  /*0c10*/  LDC.64 R2, c[0x0][0x390] ;  /* 0x0000e400ff027b82 */ /* 0x000e220000000a00 */
[----:B------:R-:W-:-:S04]  /*0c20*/  IMAD R11, R0, UR10, R11 ;  /* 0x0000000a000b7c24 */ /* 0x000fc8000f8e020b */
[----:B0-----:R-:W-:-:S05]  /*0c30*/  IMAD.WIDE R2, R11, 0x4, R2 ;  /* 0x000000040b027825 */ /* 0x001fca00078e0202 */
[----:B------:R-:W-:Y:S01]  /*0c40*/  STG.E desc[UR8][R2.64], R5 ;  /* 0x0000000502007986 */ /* 0x000fe2000c101908 */
[----:B------:R-:W-:Y:S05]  /*0c50*/  EXIT ;  /* 0x000000000000794d */ /* 0x000fea0003800000 */
.L_x_6:
[----:B------:R-:W-:-:S00]  /*0c60*/  BRA `(.L_x_6) ;  /* 0xfffffffc00fc7947 */ /* 0x000fc0000383ffff */
[----:B------:R-:W-:-:S00]  /*0c70*/  NOP ;  /* 0x0000000000007918 */ /* 0x000fc00000000000 */
        /* <DEDUP_REMOVED lines=8> */
.L_x_7:


//--------------------- .nv.shared.reserved.0     --------------------------
	.section	.nv.shared.reserved.0,"aw",@nobits
	.weak		__nv_reservedSMEM_offset_0_alias
	.size		__nv_reservedSMEM_offset_0_alias, 0, 64
	.other		__nv_reservedSMEM_offset_0_alias,@"STO_CUDA_RESERVED_SHARED STV_DEFAULT"
__nv_reservedSMEM_offset_0_alias:
	.zero		0
	.zero		64


//--------------------- .nv.constant0._Z15MatrixMulKernelPfS_S_i --------------------------
	.section	.nv.constant0._Z15MatrixMulKernelPfS_S_i,"a",@progbits
	.sectionflags	@""
	.align	4
.nv.constant0._Z15MatrixMulKernelPfS_S_i:
	.zero		924


//--------------------- SYMBOLS --------------------------

	.type		.nv.reservedSmem.offset0,@object
	.size		.nv.reservedSmem.offset0,0x4
